//
// Generated by NVIDIA NVVM Compiler
//
// Compiler Build ID: CL-36424714
// Cuda compilation tools, release 13.0, V13.0.88
// Based on NVVM 20.0.0
//

.version 9.0
.target sm_100
.address_size 64

	// .globl	_Z15MatrixMulKernelPfS_S_i

.visible .entry _Z15MatrixMulKernelPfS_S_i(
	.param .u64 .ptr .align 1 _Z15MatrixMulKernelPfS_S_i_param_0,
	.param .u64 .ptr .align 1 _Z15MatrixMulKernelPfS_S_i_param_1,
	.param .u64 .ptr .align 1 _Z15MatrixMulKernelPfS_S_i_param_2,
	.param .u32 _Z15MatrixMulKernelPfS_S_i_param_3
)
{
	.reg .pred 	%p<10>;
	.reg .b32 	%r<36>;
	.reg .b32 	%f<68>;
	.reg .b64 	%rd<51>;

	ld.param.u64 	%rd10, [_Z15MatrixMulKernelPfS_S_i_param_0];
	ld.param.u64 	%rd11, [_Z15MatrixMulKernelPfS_S_i_param_1];
	ld.param.u64 	%rd9, [_Z15MatrixMulKernelPfS_S_i_param_2];
	ld.param.u32 	%r15, [_Z15MatrixMulKernelPfS_S_i_param_3];
	cvta.to.global.u64 	%rd1, %rd11;
	cvta.to.global.u64 	%rd2, %rd10;
	mov.u32 	%r1, %tid.x;
	mov.u32 	%r2, %tid.y;
	setp.lt.s32 	%p1, %r15, 1;
	mov.f32 	%f67, 0f00000000;
	@%p1 bra 	$L__BB0_12;
	shl.b32 	%r3, %r1, 4;
	and.b32  	%r4, %r15, 7;
	setp.lt.u32 	%p2, %r15, 8;
	mov.f32 	%f67, 0f00000000;
	mov.b32 	%r34, 0;
	@%p2 bra 	$L__BB0_4;
	and.b32  	%r34, %r15, 2147483640;
	neg.s32 	%r32, %r34;
	mul.wide.u32 	%rd12, %r1, 64;
	add.s64 	%rd13, %rd12, %rd2;
	add.s64 	%rd50, %rd13, 16;
	mul.wide.u32 	%rd14, %r2, 4;
	add.s64 	%rd15, %rd14, %rd1;
	add.s64 	%rd49, %rd15, 256;
	mov.f32 	%f67, 0f00000000;
$L__BB0_3:
	.pragma "nounroll";
	ld.global.f32 	%f17, [%rd50+-16];
	ld.global.f32 	%f18, [%rd49+-256];
	fma.rn.f32 	%f19, %f17, %f18, %f67;
	ld.global.f32 	%f20, [%rd50+-12];
	ld.global.f32 	%f21, [%rd49+-192];
	fma.rn.f32 	%f22, %f20, %f21, %f19;
	ld.global.f32 	%f23, [%rd50+-8];
	ld.global.f32 	%f24, [%rd49+-128];
	fma.rn.f32 	%f25, %f23, %f24, %f22;
	ld.global.f32 	%f26, [%rd50+-4];
	ld.global.f32 	%f27, [%rd49+-64];
	fma.rn.f32 	%f28, %f26, %f27, %f25;
	ld.global.f32 	%f29, [%rd50];
	ld.global.f32 	%f30, [%rd49];
	fma.rn.f32 	%f31, %f29, %f30, %f28;
	ld.global.f32 	%f32, [%rd50+4];
	ld.global.f32 	%f33, [%rd49+64];
	fma.rn.f32 	%f34, %f32, %f33, %f31;
	ld.global.f32 	%f35, [%rd50+8];
	ld.global.f32 	%f36, [%rd49+128];
	fma.rn.f32 	%f37, %f35, %f36, %f34;
	ld.global.f32 	%f38, [%rd50+12];
	ld.global.f32 	%f39, [%rd49+192];
	fma.rn.f32 	%f67, %f38, %f39, %f37;
	add.s32 	%r32, %r32, 8;
	add.s64 	%rd50, %rd50, 32;
	add.s64 	%rd49, %rd49, 512;
	setp.ne.s32 	%p3, %r32, 0;
	@%p3 bra 	$L__BB0_3;
$L__BB0_4:
	setp.eq.s32 	%p4, %r4, 0;
	@%p4 bra 	$L__BB0_12;
	and.b32  	%r10, %r15, 3;
	setp.lt.u32 	%p5, %r4, 4;
	@%p5 bra 	$L__BB0_7;
	add.s32 	%r17, %r3, %r34;
	mul.wide.u32 	%rd16, %r17, 4;
	add.s64 	%rd17, %rd2, %rd16;
	ld.global.f32 	%f41, [%rd17];
	shl.b32 	%r18, %r34, 4;
	add.s32 	%r19, %r18, %r2;
	mul.wide.u32 	%rd18, %r19, 4;
	add.s64 	%rd19, %rd1, %rd18;
	ld.global.f32 	%f42, [%rd19];
	fma.rn.f32 	%f43, %f41, %f42, %f67;
	cvt.u64.u32 	%rd20, %r3;
	cvt.u64.u32 	%rd21, %r34;
	add.s64 	%rd22, %rd20, %rd21;
	shl.b64 	%rd23, %rd22, 2;
	add.s64 	%rd24, %rd2, %rd23;
	ld.global.f32 	%f44, [%rd24+4];
	add.s32 	%r20, %r19, 16;
	mul.wide.u32 	%rd25, %r20, 4;
	add.s64 	%rd26, %rd1, %rd25;
	ld.global.f32 	%f45, [%rd26];
	fma.rn.f32 	%f46, %f44, %f45, %f43;
	ld.global.f32 	%f47, [%rd24+8];
	add.s32 	%r21, %r19, 32;
	mul.wide.u32 	%rd27, %r21, 4;
	add.s64 	%rd28, %rd1, %rd27;
	ld.global.f32 	%f48, [%rd28];
	fma.rn.f32 	%f49, %f47, %f48, %f46;
	ld.global.f32 	%f50, [%rd24+12];
	add.s32 	%r22, %r19, 48;
	mul.wide.u32 	%rd29, %r22, 4;
	add.s64 	%rd30, %rd1, %rd29;
	ld.global.f32 	%f51, [%rd30];
	fma.rn.f32 	%f67, %f50, %f51, %f49;
	add.s32 	%r34, %r34, 4;
$L__BB0_7:
	setp.eq.s32 	%p6, %r10, 0;
	@%p6 bra 	$L__BB0_12;
	setp.eq.s32 	%p7, %r10, 1;
	@%p7 bra 	$L__BB0_10;
	add.s32 	%r23, %r3, %r34;
	mul.wide.u32 	%rd31, %r23, 4;
	add.s64 	%rd32, %rd2, %rd31;
	ld.global.f32 	%f53, [%rd32];
	shl.b32 	%r24, %r34, 4;
	add.s32 	%r25, %r24, %r2;
	mul.wide.u32 	%rd33, %r25, 4;
	add.s64 	%rd34, %rd1, %rd33;
	ld.global.f32 	%f54, [%rd34];
	fma.rn.f32 	%f55, %f53, %f54, %f67;
	cvt.u64.u32 	%rd35, %r3;
	cvt.u64.u32 	%rd36, %r34;
	add.s64 	%rd37, %rd35, %rd36;
	shl.b64 	%rd38, %rd37, 2;
	add.s64 	%rd39, %rd2, %rd38;
	ld.global.f32 	%f56, [%rd39+4];
	add.s32 	%r26, %r25, 16;
	mul.wide.u32 	%rd40, %r26, 4;
	add.s64 	%rd41, %rd1, %rd40;
	ld.global.f32 	%f57, [%rd41];
	fma.rn.f32 	%f67, %f56, %f57, %f55;
	add.s32 	%r34, %r34, 2;
$L__BB0_10:
	and.b32  	%r27, %r15, 1;
	setp.eq.b32 	%p8, %r27, 1;
	not.pred 	%p9, %p8;
	@%p9 bra 	$L__BB0_12;
	add.s32 	%r28, %r3, %r34;
	mul.wide.u32 	%rd42, %r28, 4;
	add.s64 	%rd43, %rd2, %rd42;
	ld.global.f32 	%f58, [%rd43];
	shl.b32 	%r29, %r34, 4;
	add.s32 	%r30, %r29, %r2;
	mul.wide.u32 	%rd44, %r30, 4;
	add.s64 	%rd45, %rd1, %rd44;
	ld.global.f32 	%f59, [%rd45];
	fma.rn.f32 	%f67, %f58, %f59, %f67;
$L__BB0_12:
	cvta.to.global.u64 	%rd46, %rd9;
	mad.lo.s32 	%r31, %r15, %r1, %r2;
	mul.wide.s32 	%rd47, %r31, 4;
	add.s64 	%rd48, %rd46, %rd47;
	st.global.f32 	[%rd48], %f67;
	ret;

}


// ===== COMPILED SASS (sm_100) =====

	.target	sm_100

	.elftype	@"ET_EXEC"


//--------------------- .note.nv.tkinfo           --------------------------
	.section	.note.nv.tkinfo,"",@"SHT_NOTE"
	.sectionflags	@"SHF_NOTE_NV_TKINFO"
	.tkinfo
        /*0018*/ 	.word	0x00000002
        /*0030*/ 	.string	""
        /*0030*/ 	.string	"ptxas"
        /*0030*/ 	.string	"Cuda compilation tools, release 13.0, V13.0.88"
        /*0030*/ 	.string	"Build cuda_13.0.r13.0/compiler.36424714_0"
        /*0030*/ 	.string	"-arch sm_100 -m 64 "



//--------------------- .note.nv.cuinfo           --------------------------
	.section	.note.nv.cuinfo,"",@"SHT_NOTE"
	.sectionflags	@"SHF_NOTE_NV_CUINFO"
        /*0018*/ 	.short	0x0002
        /*001a*/ 	.short	0x0064
        /*001c*/ 	.short	0x0082
	.zero		2


//--------------------- .nv.info                  --------------------------
	.section	.nv.info,"",@"SHT_CUDA_INFO"
	.align	4


	//----- nvinfo : EIATTR_REGCOUNT
	.align		4
        /*0000*/ 	.byte	0x04, 0x2f
        /*0002*/ 	.short	(.L_1 - .L_0)
	.align		4
.L_0:
        /*0004*/ 	.word	index@(_Z15MatrixMulKernelPfS_S_i)
        /*0008*/ 	.word	0x0000001c


	//----- nvinfo : EIATTR_FRAME_SIZE
	.align		4
.L_1:
        /*000c*/ 	.byte	0x04, 0x11
        /*000e*/ 	.short	(.L_3 - .L_2)
	.align		4
.L_2:
        /*0010*/ 	.word	index@(_Z15MatrixMulKernelPfS_S_i)
        /*0014*/ 	.word	0x00000000


	//----- nvinfo : EIATTR_MIN_STACK_SIZE
	.align		4
.L_3:
        /*0018*/ 	.byte	0x04, 0x12
        /*001a*/ 	.short	(.L_5 - .L_4)
	.align		4
.L_4:
        /*001c*/ 	.word	index@(_Z15MatrixMulKernelPfS_S_i)
        /*0020*/ 	.word	0x00000000
.L_5:


//--------------------- .nv.compat                --------------------------
	.section	.nv.compat,"",@"SHT_CUDA_COMPAT_INFO"
	.align	4
        /*0000*/ 	.byte	0x02, 0x09, 0x00, 0x00, 0x02, 0x02, 0x01, 0x00, 0x02, 0x05, 0x05, 0x00, 0x03, 0x07, 0x01, 0x01
        /*0010*/ 	.byte	0x02, 0x03, 0x00, 0x00, 0x02, 0x06, 0x01, 0x00, 0x04, 0x0b, 0x08, 0x00, 0x09, 0x00, 0x00, 0x00
        /*0020*/ 	.byte	0x00, 0x00, 0x00, 0x00


//--------------------- .nv.info._Z15MatrixMulKernelPfS_S_i --------------------------
	.section	.nv.info._Z15MatrixMulKernelPfS_S_i,"",@"SHT_CUDA_INFO"
	.sectionflags	@""
	.align	4


	//----- nvinfo : EIATTR_CUDA_API_VERSION
	.align		4
        /*0000*/ 	.byte	0x04, 0x37
        /*0002*/ 	.short	(.L_7 - .L_6)
.L_6:
        /*0004*/ 	.word	0x00000082


	//----- nvinfo : EIATTR_KPARAM_INFO
	.align		4
.L_7:
        /*0008*/ 	.byte	0x04, 0x17
        /*000a*/ 	.short	(.L_9 - .L_8)
.L_8:
        /*000c*/ 	.word	0x00000000
        /*0010*/ 	.short	0x0003
        /*0012*/ 	.short	0x0018
        /*0014*/ 	.byte	0x00, 0xf0, 0x11, 0x00


	//----- nvinfo : EIATTR_KPARAM_INFO
	.align		4
.L_9:
        /*0018*/ 	.byte	0x04, 0x17
        /*001a*/ 	.short	(.L_11 - .L_10)
.L_10:
        /*001c*/ 	.word	0x00000000
        /*0020*/ 	.short	0x0002
        /*0022*/ 	.short	0x0010
        /*0024*/ 	.byte	0x00, 0xf5, 0x21, 0x00


	//----- nvinfo : EIATTR_KPARAM_INFO
	.align		4
.L_11:
        /*0028*/ 	.byte	0x04, 0x17
        /*002a*/ 	.short	(.L_13 - .L_12)
.L_12:
        /*002c*/ 	.word	0x00000000
        /*0030*/ 	.short	0x0001
        /*0032*/ 	.short	0x0008
        /*0034*/ 	.byte	0x00, 0xf5, 0x21, 0x00


	//----- nvinfo : EIATTR_KPARAM_INFO
	.align		4
.L_13:
        /*0038*/ 	.byte	0x04, 0x17
        /*003a*/ 	.short	(.L_15 - .L_14)
.L_14:
        /*003c*/ 	.word	0x00000000
        /*0040*/ 	.short	0x0000
        /*0042*/ 	.short	0x0000
        /*0044*/ 	.byte	0x00, 0xf5, 0x21, 0x00


	//----- nvinfo : EIATTR_SPARSE_MMA_MASK
	.align		4
.L_15:
        /*0048*/ 	.byte	0x03, 0x50
        /*004a*/ 	.short	0x0000


	//----- nvinfo : EIATTR_MAXREG_COUNT
	.align		4
        /*004c*/ 	.byte	0x03, 0x1b
        /*004e*/ 	.short	0x00ff


	//----- nvinfo : EIATTR_MERCURY_ISA_VERSION
	.align		4
        /*0050*/ 	.byte	0x03, 0x5f
        /*0052*/ 	.short	0x0101


	//----- nvinfo : EIATTR_VRC_CTA_INIT_COUNT
	.align		4
        /*0054*/ 	.byte	0x02, 0x4a
	.zero		1
	.zero		1


	//----- nvinfo : EIATTR_EXIT_INSTR_OFFSETS
	.align		4
        /*0058*/ 	.byte	0x04, 0x1c
        /*005a*/ 	.short	(.L_17 - .L_16)


	//   ....[0]....
.L_16:
        /*005c*/ 	.word	0x00000820


	//----- nvinfo : EIATTR_CBANK_PARAM_SIZE
	.align		4
.L_17:
        /*0060*/ 	.byte	0x03, 0x19
        /*0062*/ 	.short	0x001c


	//----- nvinfo : EIATTR_PARAM_CBANK
	.align		4
        /*0064*/ 	.byte	0x04, 0x0a
        /*0066*/ 	.short	(.L_19 - .L_18)
	.align		4
.L_18:
        /*0068*/ 	.word	index@(.nv.constant0._Z15MatrixMulKernelPfS_S_i)
        /*006c*/ 	.short	0x0380
        /*006e*/ 	.short	0x001c


	//----- nvinfo : EIATTR_SW_WAR
	.align		4
.L_19:
        /*0070*/ 	.byte	0x04, 0x36
        /*0072*/ 	.short	(.L_21 - .L_20)
.L_20:
        /*0074*/ 	.word	0x00000008
.L_21:


//--------------------- .nv.callgraph             --------------------------
	.section	.nv.callgraph,"",@"SHT_CUDA_CALLGRAPH"
	.align	4
	.sectionentsize	8
	.align		4
        /*0000*/ 	.word	0x00000000
	.align		4
        /*0004*/ 	.word	0xffffffff
	.align		4
        /*0008*/ 	.word	0x00000000
	.align		4
        /*000c*/ 	.word	0xfffffffe
	.align		4
        /*0010*/ 	.word	0x00000000
	.align		4
        /*0014*/ 	.word	0xfffffffd
	.align		4
        /*0018*/ 	.word	0x00000000
	.align		4
        /*001c*/ 	.word	0xfffffffc


//--------------------- .text._Z15MatrixMulKernelPfS_S_i --------------------------
	.section	.text._Z15MatrixMulKernelPfS_S_i,"ax",@progbits
	.align	128
        .global         _Z15MatrixMulKernelPfS_S_i
        .type           _Z15MatrixMulKernelPfS_S_i,@function
        .size           _Z15MatrixMulKernelPfS_S_i,(.L_x_5 - _Z15MatrixMulKernelPfS_S_i)
        .other          _Z15MatrixMulKernelPfS_S_i,@"STO_CUDA_ENTRY STV_DEFAULT"
_Z15MatrixMulKernelPfS_S_i:
.text._Z15MatrixMulKernelPfS_S_i:
[----:B------:R-:W-:Y:S08]  /*0000*/  LDC R1, c[0x0][0x37c] ;  /* 0x0000df00ff017b82 */ /* 0x000ff00000000800 */
[----:B------:R-:W0:Y:S01]  /*0010*/  LDC R0, c[0x0][0x398] ;  /* 0x0000e600ff007b82 */ /* 0x000e220000000800 */
[----:B------:R-:W1:Y:S01]  /*0020*/  S2R R7, SR_TID.X ;  /* 0x0000000000077919 */ /* 0x000e620000002100 */
[----:B------:R-:W2:Y:S01]  /*0030*/  LDCU.64 UR4, c[0x0][0x358] ;  /* 0x00006b00ff0477ac */ /* 0x000ea20008000a00 */
[----:B------:R-:W-:Y:S01]  /*0040*/  HFMA2 R8, -RZ, RZ, 0, 0 ;  /* 0x00000000ff087431 */ /* 0x000fe200000001ff */
[----:B------:R-:W3:Y:S01]  /*0050*/  S2R R6, SR_TID.Y ;  /* 0x0000000000067919 */ /* 0x000ee20000002200 */
[----:B0-----:R-:W-:-:S13]  /*0060*/  ISETP.GE.AND P0, PT, R0, 0x1, PT ;  /* 0x000000010000780c */ /* 0x001fda0003f06270 */
[----:B-123--:R-:W-:Y:S05]  /*0070*/  @!P0 BRA `(.L_x_0) ;  /* 0x0000000400d88947 */ /* 0x00efea0003800000 */
[C---:B------:R-:W-:Y:S02]  /*0080*/  ISETP.GE.U32.AND P1, PT, R0.reuse, 0x8, PT ;  /* 0x000000080000780c */ /* 0x040fe40003f26070 */
[----:B------:R-:W-:Y:S02]  /*0090*/  CS2R R8, SRZ ;  /* 0x0000000000087805 */ /* 0x000fe4000001ff00 */
[----:B------:R-:W-:-:S04]  /*00a0*/  LOP3.LUT R20, R0, 0x7, RZ, 0xc0, !PT ;  /* 0x0000000700147812 */ /* 0x000fc800078ec0ff */
[----:B------:R-:W-:-:S05]  /*00b0*/  ISETP.NE.AND P0, PT, R20, RZ, PT ;  /* 0x000000ff1400720c */ /* 0x000fca0003f05270 */
[----:B------:R-:W-:Y:S08]  /*00c0*/  @!P1 BRA `(.L_x_1) ;  /* 0x0000000000b09947 */ /* 0x000ff00003800000 */
[----:B------:R-:W0:Y:S01]  /*00d0*/  LDC.64 R2, c[0x0][0x380] ;  /* 0x0000e000ff027b82 */ /* 0x000e220000000a00 */
[----:B------:R-:W-:Y:S01]  /*00e0*/  LOP3.LUT R9, R0, 0x7ffffff8, RZ, 0xc0, !PT ;  /* 0x7ffffff800097812 */ /* 0x000fe200078ec0ff */
[----:B------:R-:W-:-:S03]  /*00f0*/  IMAD.MOV.U32 R8, RZ, RZ, RZ ;  /* 0x000000ffff087224 */ /* 0x000fc600078e00ff */
[----:B------:R-:W-:-:S03]  /*0100*/  IADD3 R10, PT, PT, -R9, RZ, RZ ;  /* 0x000000ff090a7210 */ /* 0x000fc60007ffe1ff */
[----:B------:R-:W1:Y:S01]  /*0110*/  LDC.64 R4, c[0x0][0x388] ;  /* 0x0000e200ff047b82 */ /* 0x000e620000000a00 */
[----:B0-----:R-:W-:-:S03]  /*0120*/  IMAD.WIDE.U32 R2, R7, 0x40, R2 ;  /* 0x0000004007027825 */ /* 0x001fc600078e0002 */
[----:B------:R-:W-:Y:S01]  /*0130*/  IADD3 R14, P1, PT, R2, 0x10, RZ ;  /* 0x00000010020e7810 */ /* 0x000fe20007f3e0ff */
[----:B-1----:R-:W-:-:S04]  /*0140*/  IMAD.WIDE.U32 R4, R6, 0x4, R4 ;  /* 0x0000000406047825 */ /* 0x002fc800078e0004 */
[----:B------:R-:W-:Y:S01]  /*0150*/  IMAD.X R15, RZ, RZ, R3, P1 ;  /* 0x000000ffff0f7224 */ /* 0x000fe200008e0603 */
[----:B------:R-:W-:-:S04]  /*0160*/  IADD3 R2, P2, PT, R4, 0x100, RZ ;  /* 0x0000010004027810 */ /* 0x000fc80007f5e0ff */
[----:B------:R-:W-:-:S09]  /*0170*/  IADD3.X R3, PT, PT, RZ, R5, RZ, P2, !PT ;  /* 0x00000005ff037210 */ /* 0x000fd200017fe4ff */
.L_x_2:
[----:B------:R-:W-:Y:S01]  /*0180*/  IMAD.MOV.U32 R4, RZ, RZ, R14 ;  /* 0x000000ffff047224 */ /* 0x000fe200078e000e */
[----:B------:R-:W-:Y:S01]  /*0190*/  MOV R5, R15 ;  /* 0x0000000f00057202 */ /* 0x000fe20000000f00 */
[----:B------:R-:W2:Y:S04]  /*01a0*/  LDG.E R21, desc[UR4][R2.64+-0x100] ;  /* 0xffff000402157981 */ /* 0x000ea8000c1e1900 */
[----:B------:R-:W2:Y:S04]  /*01b0*/  LDG.E R19, desc[UR4][R4.64+-0x10] ;  /* 0xfffff00404137981 */ /* 0x000ea8000c1e1900 */
[----:B------:R-:W3:Y:S04]  /*01c0*/  LDG.E R22, desc[UR4][R4.64+-0xc] ;  /* 0xfffff40404167981 */ /* 0x000ee8000c1e1900 */
[----:B------:R-:W3:Y:S04]  /*01d0*/  LDG.E R23, desc[UR4][R2.64+-0xc0] ;  /* 0xffff400402177981 */ /* 0x000ee8000c1e1900 */
[----:B------:R-:W4:Y:S04]  /*01e0*/  LDG.E R24, desc[UR4][R4.64+-0x8] ;  /* 0xfffff80404187981 */ /* 0x000f28000c1e1900 */
[----:B------:R-:W4:Y:S04]  /*01f0*/  LDG.E R25, desc[UR4][R2.64+-0x80] ;  /* 0xffff800402197981 */ /* 0x000f28000c1e1900 */
[----:B------:R-:W5:Y:S04]  /*0200*/  LDG.E R17, desc[UR4][R4.64+-0x4] ;  /* 0xfffffc0404117981 */ /* 0x000f68000c1e1900 */
[----:B------:R-:W5:Y:S04]  /*0210*/  LDG.E R18, desc[UR4][R2.64+-0x40] ;  /* 0xffffc00402127981 */ /* 0x000f68000c1e1900 */
[----:B------:R-:W5:Y:S04]  /*0220*/  LDG.E R15, desc[UR4][R4.64] ;  /* 0x00000004040f7981 */ /* 0x000f68000c1e1900 */
[----:B------:R-:W5:Y:S04]  /*0230*/  LDG.E R16, desc[UR4][R2.64] ;  /* 0x0000000402107981 */ /* 0x000f68000c1e1900 */
[----:B------:R-:W5:Y:S04]  /*0240*/  LDG.E R13, desc[UR4][R4.64+0x4] ;  /* 0x00000404040d7981 */ /* 0x000f68000c1e1900 */
[----:B------:R-:W5:Y:S04]  /*0250*/  LDG.E R14, desc[UR4][R2.64+0x40] ;  /* 0x00004004020e7981 */ /* 0x000f68000c1e1900 */
[----:B------:R-:W5:Y:S04]  /*0260*/  LDG.E R12, desc[UR4][R4.64+0x8] ;  /* 0x00000804040c7981 */ /* 0x000f68000c1e1900 */
[----:B------:R-:W5:Y:S01]  /*0270*/  LDG.E R11, desc[UR4][R2.64+0x80] ;  /* 0x00008004020b7981 */ /* 0x000f62000c1e1900 */
[----:B--2---:R-:W-:-:S03]  /*0280*/  FFMA R21, R19, R21, R8 ;  /* 0x0000001513157223 */ /* 0x004fc60000000008 */
[----:B------:R-:W2:Y:S04]  /*0290*/  LDG.E R8, desc[UR4][R4.64+0xc] ;  /* 0x00000c0404087981 */ /* 0x000ea8000c1e1900 */
[----:B------:R0:W2:Y:S01]  /*02a0*/  LDG.E R19, desc[UR4][R2.64+0xc0] ;  /* 0x0000c00402137981 */ /* 0x0000a2000c1e1900 */
[----:B---3--:R-:W-:Y:S01]  /*02b0*/  FFMA R21, R22, R23, R21 ;  /* 0x0000001716157223 */ /* 0x008fe20000000015 */
[----:B------:R-:W-:-:S03]  /*02c0*/  VIADD R10, R10, 0x8 ;  /* 0x000000080a0a7836 */ /* 0x000fc60000000000 */
[----:B----4-:R-:W-:Y:S02]  /*02d0*/  FFMA R24, R24, R25, R21 ;  /* 0x0000001918187223 */ /* 0x010fe40000000015 */
[----:B------:R-:W-:Y:S02]  /*02e0*/  ISETP.NE.AND P1, PT, R10, RZ, PT ;  /* 0x000000ff0a00720c */ /* 0x000fe40003f25270 */
[----:B-----5:R-:W-:-:S04]  /*02f0*/  FFMA R18, R17, R18, R24 ;  /* 0x0000001211127223 */ /* 0x020fc80000000018 */
[----:B------:R-:W-:Y:S01]  /*0300*/  FFMA R16, R15, R16, R18 ;  /* 0x000000100f107223 */ /* 0x000fe20000000012 */
[----:B0-----:R-:W-:-:S03]  /*0310*/  IADD3 R2, P3, PT, R2, 0x200, RZ ;  /* 0x0000020002027810 */ /* 0x001fc60007f7e0ff */
[----:B------:R-:W-:Y:S01]  /*0320*/  FFMA R13, R13, R14, R16 ;  /* 0x0000000e0d0d7223 */ /* 0x000fe20000000010 */
[----:B------:R-:W-:Y:S02]  /*0330*/  IADD3 R14, P2, PT, R4, 0x20, RZ ;  /* 0x00000020040e7810 */ /* 0x000fe40007f5e0ff */
[----:B------:R-:W-:Y:S01]  /*0340*/  IADD3.X R3, PT, PT, RZ, R3, RZ, P3, !PT ;  /* 0x00000003ff037210 */ /* 0x000fe20001ffe4ff */
[----:B------:R-:W-:Y:S01]  /*0350*/  FFMA R11, R12, R11, R13 ;  /* 0x0000000b0c0b7223 */ /* 0x000fe2000000000d */
[----:B------:R-:W-:-:S03]  /*0360*/  IADD3.X R15, PT, PT, RZ, R5, RZ, P2, !PT ;  /* 0x00000005ff0f7210 */ /* 0x000fc600017fe4ff */
[----:B--2---:R-:W-:Y:S01]  /*0370*/  FFMA R8, R8, R19, R11 ;  /* 0x0000001308087223 */ /* 0x004fe2000000000b */
[----:B------:R-:W-:Y:S06]  /*0380*/  @P1 BRA `(.L_x_2) ;  /* 0xfffffffc007c1947 */ /* 0x000fec000383ffff */
.L_x_1:
[----:B------:R-:W-:Y:S01]  /*0390*/  IMAD.SHL.U32 R2, R7, 0x10, RZ ;  /* 0x0000001007027824 */ /* 0x000fe200078e00ff */
[----:B------:R-:W-:Y:S06]  /*03a0*/  @!P0 BRA `(.L_x_0) ;  /* 0x00000004000c8947 */ /* 0x000fec0003800000 */
[----:B------:R-:W-:Y:S02]  /*03b0*/  ISETP.GE.U32.AND P0, PT, R20, 0x4, PT ;  /* 0x000000041400780c */ /* 0x000fe40003f06070 */
[----:B------:R-:W-:-:S04]  /*03c0*/  LOP3.LUT R21, R0, 0x3, RZ, 0xc0, !PT ;  /* 0x0000000300157812 */ /* 0x000fc800078ec0ff */
[----:B------:R-:W-:-:S07]  /*03d0*/  ISETP.NE.AND P1, PT, R21, RZ, PT ;  /* 0x000000ff1500720c */ /* 0x000fce0003f25270 */
[----:B------:R-:W-:Y:S06]  /*03e0*/  @!P0 BRA `(.L_x_3) ;  /* 0x0000000000788947 */ /* 0x000fec0003800000 */
[----:B------:R-:W0:Y:S01]  /*03f0*/  LDC.64 R18, c[0x0][0x380] ;  /* 0x0000e000ff127b82 */ /* 0x000e220000000a00 */
[----:B------:R-:W1:Y:S01]  /*0400*/  LDCU.64 UR6, c[0x0][0x380] ;  /* 0x00007000ff0677ac */ /* 0x000e620008000a00 */
[----:B------:R-:W-:Y:S02]  /*0410*/  LEA R17, R9, R6, 0x4 ;  /* 0x0000000609117211 */ /* 0x000fe400078e20ff */
[CC--:B------:R-:W-:Y:S02]  /*0420*/  IADD3 R3, PT, PT, R2.reuse, R9.reuse, RZ ;  /* 0x0000000902037210 */ /* 0x0c0fe40007ffe0ff */
[----:B------:R-:W-:Y:S01]  /*0430*/  IADD3 R5, P0, PT, R2, R9, RZ ;  /* 0x0000000902057210 */ /* 0x000fe20007f1e0ff */
[C---:B------:R-:W-:Y:S01]  /*0440*/  VIADD R13, R17.reuse, 0x10 ;  /* 0x00000010110d7836 */ /* 0x040fe20000000000 */
[----:B------:R-:W2:Y:S02]  /*0450*/  LDC.64 R10, c[0x0][0x388] ;  /* 0x0000e200ff0a7b82 */ /* 0x000ea40000000a00 */
[----:B------:R-:W-:Y:S01]  /*0460*/  IADD3.X R16, PT, PT, RZ, RZ, RZ, P0, !PT ;  /* 0x000000ffff107210 */ /* 0x000fe200007fe4ff */
[----:B------:R-:W-:Y:S01]  /*0470*/  VIADD R23, R17, 0x30 ;  /* 0x0000003011177836 */ /* 0x000fe20000000000 */
[----:B-1----:R-:W-:-:S04]  /*0480*/  LEA R4, P0, R5, UR6, 0x2 ;  /* 0x0000000605047c11 */ /* 0x002fc8000f8010ff */
[----:B------:R-:W-:Y:S01]  /*0490*/  LEA.HI.X R5, R5, UR7, R16, 0x2, P0 ;  /* 0x0000000705057c11 */ /* 0x000fe200080f1410 */
[----:B0-----:R-:W-:Y:S01]  /*04a0*/  IMAD.WIDE.U32 R18, R3, 0x4, R18 ;  /* 0x0000000403127825 */ /* 0x001fe200078e0012 */
[----:B------:R-:W-:-:S03]  /*04b0*/  IADD3 R3, PT, PT, R17, 0x20, RZ ;  /* 0x0000002011037810 */ /* 0x000fc60007ffe0ff */
[----:B------:R-:W3:Y:S01]  /*04c0*/  LDG.E R20, desc[UR4][R4.64+0x4] ;  /* 0x0000040404147981 */ /* 0x000ee2000c1e1900 */
[----:B--2---:R-:W-:-:S03]  /*04d0*/  IMAD.WIDE.U32 R14, R17, 0x4, R10 ;  /* 0x00000004110e7825 */ /* 0x004fc600078e000a */
[----:B------:R-:W2:Y:S01]  /*04e0*/  LDG.E R19, desc[UR4][R18.64] ;  /* 0x0000000412137981 */ /* 0x000ea2000c1e1900 */
[----:B------:R-:W-:-:S03]  /*04f0*/  IMAD.WIDE.U32 R12, R13, 0x4, R10 ;  /* 0x000000040d0c7825 */ /* 0x000fc600078e000a */
[----:B------:R-:W4:Y:S04]  /*0500*/  LDG.E R22, desc[UR4][R4.64+0x8] ;  /* 0x0000080404167981 */ /* 0x000f28000c1e1900 */
[----:B------:R-:W2:Y:S01]  /*0510*/  LDG.E R14, desc[UR4][R14.64] ;  /* 0x000000040e0e7981 */ /* 0x000ea2000c1e1900 */
[----:B------:R-:W-:-:S03]  /*0520*/  IMAD.WIDE.U32 R16, R3, 0x4, R10 ;  /* 0x0000000403107825 */ /* 0x000fc600078e000a */
[----:B------:R-:W3:Y:S01]  /*0530*/  LDG.E R12, desc[UR4][R12.64] ;  /* 0x000000040c0c7981 */ /* 0x000ee2000c1e1900 */
[----:B------:R-:W-:-:S03]  /*0540*/  IMAD.WIDE.U32 R10, R23, 0x4, R10 ;  /* 0x00000004170a7825 */ /* 0x000fc600078e000a */
[----:B------:R-:W4:Y:S04]  /*0550*/  LDG.E R16, desc[UR4][R16.64] ;  /* 0x0000000410107981 */ /* 0x000f28000c1e1900 */
[----:B------:R-:W5:Y:S04]  /*0560*/  LDG.E R24, desc[UR4][R4.64+0xc] ;  /* 0x00000c0404187981 */ /* 0x000f68000c1e1900 */
[----:B------:R-:W5:Y:S01]  /*0570*/  LDG.E R10, desc[UR4][R10.64] ;  /* 0x000000040a0a7981 */ /* 0x000f62000c1e1900 */
[----:B------:R-:W-:Y:S01]  /*0580*/  IADD3 R9, PT, PT, R9, 0x4, RZ ;  /* 0x0000000409097810 */ /* 0x000fe20007ffe0ff */
[----:B--2---:R-:W-:-:S04]  /*0590*/  FFMA R19, R19, R14, R8 ;  /* 0x0000000e13137223 */ /* 0x004fc80000000008 */
[----:B---3--:R-:W-:-:S04]  /*05a0*/  FFMA R19, R20, R12, R19 ;  /* 0x0000000c14137223 */ /* 0x008fc80000000013 */
[----:B----4-:R-:W-:-:S04]  /*05b0*/  FFMA R19, R22, R16, R19 ;  /* 0x0000001016137223 */ /* 0x010fc80000000013 */
[----:B-----5:R-:W-:-:S07]  /*05c0*/  FFMA R8, R24, R10, R19 ;  /* 0x0000000a18087223 */ /* 0x020fce0000000013 */
.L_x_3:
[----:B------:R-:W-:Y:S05]  /*05d0*/  @!P1 BRA `(.L_x_0) ;  /* 0x0000000000809947 */ /* 0x000fea0003800000 */
[----:B------:R-:W-:Y:S01]  /*05e0*/  ISETP.NE.AND P0, PT, R21, 0x1, PT ;  /* 0x000000011500780c */ /* 0x000fe20003f05270 */
[----:B------:R-:W0:Y:S01]  /*05f0*/  LDC.64 R16, c[0x0][0x380] ;  /* 0x0000e000ff107b82 */ /* 0x000e220000000a00 */
[----:B------:R-:W-:-:S04]  /*0600*/  LOP3.LUT R3, R0, 0x1, RZ, 0xc0, !PT ;  /* 0x0000000100037812 */ /* 0x000fc800078ec0ff */
[----:B------:R-:W-:-:S03]  /*0610*/  ISETP.NE.U32.AND P1, PT, R3, 0x1, PT ;  /* 0x000000010300780c */ /* 0x000fc60003f25070 */
[----:B------:R-:W1:Y:S04]  /*0620*/  LDC.64 R14, c[0x0][0x388] ;  /* 0x0000e200ff0e7b82 */ /* 0x000e680000000a00 */
[CC--:B------:R-:W-:Y:S01]  /*0630*/  @P0 IADD3 R20, P2, PT, R2.reuse, R9.reuse, RZ ;  /* 0x0000000902140210 */ /* 0x0c0fe20007f5e0ff */
[C---:B------:R-:W-:Y:S01]  /*0640*/  @P0 IMAD R3, R9.reuse, 0x10, R6 ;  /* 0x0000001009030824 */ /* 0x040fe200078e0206 */
[----:B------:R-:W-:Y:S02]  /*0650*/  @P0 IADD3 R19, PT, PT, R2, R9, RZ ;  /* 0x0000000902130210 */ /* 0x000fe40007ffe0ff */
[----:B------:R-:W2:Y:S01]  /*0660*/  @P0 LDC.64 R12, c[0x0][0x380] ;  /* 0x0000e000ff0c0b82 */ /* 0x000ea20000000a00 */
[----:B------:R-:W-:Y:S02]  /*0670*/  @P0 IADD3.X R21, PT, PT, RZ, RZ, RZ, P2, !PT ;  /* 0x000000ffff150210 */ /* 0x000fe400017fe4ff */
[----:B------:R-:W-:-:S05]  /*0680*/  @P0 IADD3 R9, PT, PT, R9, 0x2, RZ ;  /* 0x0000000209090810 */ /* 0x000fca0007ffe0ff */
[----:B------:R-:W3:Y:S01]  /*0690*/  LDC.64 R4, c[0x0][0x380] ;  /* 0x0000e000ff047b82 */ /* 0x000ee20000000a00 */
[----:B0-----:R-:W-:-:S06]  /*06a0*/  @P0 IMAD.WIDE.U32 R18, R19, 0x4, R16 ;  /* 0x0000000413120825 */ /* 0x001fcc00078e0010 */
[----:B------:R-:W4:Y:S01]  /*06b0*/  @P0 LDG.E R19, desc[UR4][R18.64] ;  /* 0x0000000412130981 */ /* 0x000f22000c1e1900 */
[----:B------:R-:W0:Y:S01]  /*06c0*/  LDC.64 R10, c[0x0][0x388] ;  /* 0x0000e200ff0a7b82 */ /* 0x000e220000000a00 */
[----:B-1----:R-:W-:-:S06]  /*06d0*/  @P0 IMAD.WIDE.U32 R16, R3, 0x4, R14 ;  /* 0x0000000403100825 */ /* 0x002fcc00078e000e */
[----:B------:R-:W4:Y:S01]  /*06e0*/  @P0 LDG.E R16, desc[UR4][R16.64] ;  /* 0x0000000410100981 */ /* 0x000f22000c1e1900 */
[----:B--2---:R-:W-:-:S04]  /*06f0*/  @P0 LEA R12, P2, R20, R12, 0x2 ;  /* 0x0000000c140c0211 */ /* 0x004fc800078410ff */
[----:B------:R-:W-:Y:S01]  /*0700*/  @P0 LEA.HI.X R13, R20, R13, R21, 0x2, P2 ;  /* 0x0000000d140d0211 */ /* 0x000fe200010f1415 */
[----:B------:R-:W-:Y:S01]  /*0710*/  @P0 VIADD R21, R3, 0x10 ;  /* 0x0000001003150836 */ /* 0x000fe20000000000 */
[----:B------:R-:W-:Y:S02]  /*0720*/  @!P1 IADD3 R3, PT, PT, R2, R9, RZ ;  /* 0x0000000902039210 */ /* 0x000fe40007ffe0ff */
[----:B------:R-:W-:Y:S01]  /*0730*/  @!P1 LEA R9, R9, R6, 0x4 ;  /* 0x0000000609099211 */ /* 0x000fe200078e20ff */
[----:B------:R-:W-:Y:S01]  /*0740*/  @P0 IMAD.WIDE.U32 R14, R21, 0x4, R14 ;  /* 0x00000004150e0825 */ /* 0x000fe200078e000e */
[----:B------:R-:W2:Y:S03]  /*0750*/  @P0 LDG.E R12, desc[UR4][R12.64+0x4] ;  /* 0x000004040c0c0981 */ /* 0x000ea6000c1e1900 */
[----:B---3--:R-:W-:Y:S02]  /*0760*/  @!P1 IMAD.WIDE.U32 R4, R3, 0x4, R4 ;  /* 0x0000000403049825 */ /* 0x008fe400078e0004 */
[----:B------:R-:W2:Y:S02]  /*0770*/  @P0 LDG.E R14, desc[UR4][R14.64] ;  /* 0x000000040e0e0981 */ /* 0x000ea4000c1e1900 */
[----:B0-----:R-:W-:-:S02]  /*0780*/  @!P1 IMAD.WIDE.U32 R10, R9, 0x4, R10 ;  /* 0x00000004090a9825 */ /* 0x001fc400078e000a */
[----:B------:R-:W3:Y:S04]  /*0790*/  @!P1 LDG.E R5, desc[UR4][R4.64] ;  /* 0x0000000404059981 */ /* 0x000ee8000c1e1900 */
[----:B------:R-:W3:Y:S01]  /*07a0*/  @!P1 LDG.E R10, desc[UR4][R10.64] ;  /* 0x000000040a0a9981 */ /* 0x000ee2000c1e1900 */
[----:B----4-:R-:W-:-:S04]  /*07b0*/  @P0 FFMA R19, R19, R16, R8 ;  /* 0x0000001013130223 */ /* 0x010fc80000000008 */
[----:B--2---:R-:W-:-:S04]  /*07c0*/  @P0 FFMA R8, R12, R14, R19 ;  /* 0x0000000e0c080223 */ /* 0x004fc80000000013 */
[----:B---3--:R-:W-:-:S07]  /*07d0*/  @!P1 FFMA R8, R5, R10, R8 ;  /* 0x0000000a05089223 */ /* 0x008fce0000000008 */
.L_x_0:
[----:B------:R-:W0:Y:S01]  /*07e0*/  LDC.64 R2, c[0x0][0x390] ;  /* 0x0000e400ff027b82 */ /* 0x000e220000000a00 */
[----:B------:R-:W-:-:S04]  /*07f0*/  IMAD R7, R7, R0, R6 ;  /* 0x0000000007077224 */ /* 0x000fc800078e0206 */
[----:B0-----:R-:W-:-:S05]  /*0800*/  IMAD.WIDE R2, R7, 0x4, R2 ;  /* 0x0000000407027825 */ /* 0x001fca00078e0202 */
[----:B------:R-:W-:Y:S01]  /*0810*/  STG.E desc[UR4][R2.64], R8 ;  /* 0x0000000802007986 */ /* 0x000fe2000c101904 */
[----:B------:R-:W-:Y:S05]  /*0820*/  EXIT ;  /* 0x000000000000794d */ /* 0x000fea0003800000 */
.L_x_4:
[----:B------:R-:W-:-:S00]  /*0830*/  BRA `(.L_x_4) ;  /* 0xfffffffc00fc7947 */ /* 0x000fc0000383ffff */
[----:B------:R-:W-:-:S00]  /*0840*/  NOP ;  /* 0x0000000000007918 */ /* 0x000fc00000000000 */
        /* <DEDUP_REMOVED lines=11> */
.L_x_5:


//--------------------- .nv.shared.reserved.0     --------------------------
	.section	.nv.shared.reserved.0,"aw",@nobits
	.weak		__nv_reservedSMEM_offset_0_alias
	.size		__nv_reservedSMEM_offset_0_alias, 0, 64
	.other		__nv_reservedSMEM_offset_0_alias,@"STO_CUDA_RESERVED_SHARED STV_DEFAULT"
__nv_reservedSMEM_offset_0_alias:
	.zero		0
	.zero		64


//--------------------- .nv.constant0._Z15MatrixMulKernelPfS_S_i --------------------------
	.section	.nv.constant0._Z15MatrixMulKernelPfS_S_i,"a",@progbits
	.sectionflags	@""
	.align	4
.nv.constant0._Z15MatrixMulKernelPfS_S_i:
	.zero		924


//--------------------- SYMBOLS --------------------------

	.type		.nv.reservedSmem.offset0,@object
	.size		.nv.reservedSmem.offset0,0x4
